	.headerflags	@"EF_CUDA_TEXMODE_UNIFIED EF_CUDA_64BIT_ADDRESS EF_CUDA_ACCELERATORS EF_CUDA_SM90 EF_CUDA_VIRTUAL_SM(EF_CUDA_SM90)"
	.elftype	@"ET_EXEC"


//--------------------- .nv.info                  --------------------------
	.section	.nv.info,"",@"SHT_CUDA_INFO"
	.align	4


	//----- nvinfo : EIATTR_REGCOUNT
	.align		4
        /*0000*/ 	.byte	0x04, 0x2f
        /*0002*/ 	.short	(.L_3 - .L_2)
	.align		4
.L_2:
        /*0004*/ 	.word	index@(triton_poi_fused__native_batch_norm_legit_no_training_add_relu_26)
        /*0008*/ 	.word	0x0000001a


	//----- nvinfo : EIATTR_MIN_STACK_SIZE
	.align		4
.L_3:
        /*000c*/ 	.byte	0x04, 0x12
        /*000e*/ 	.short	(.L_5 - .L_4)
	.align		4
.L_4:
        /*0010*/ 	.word	index@(triton_poi_fused__native_batch_norm_legit_no_training_add_relu_26)
        /*0014*/ 	.word	0x00000000


	//----- nvinfo : EIATTR_FRAME_SIZE
	.align		4
.L_5:
        /*0018*/ 	.byte	0x04, 0x11
        /*001a*/ 	.short	(.L_7 - .L_6)
	.align		4
.L_6:
        /*001c*/ 	.word	index@(triton_poi_fused__native_batch_norm_legit_no_training_add_relu_26)
        /*0020*/ 	.word	0x00000000


	//----- nvinfo : EIATTR_MIN_STACK_SIZE
	.align		4
.L_7:
        /*0024*/ 	.byte	0x04, 0x12
        /*0026*/ 	.short	(.L_9 - .L_8)
	.align		4
.L_8:
        /*0028*/ 	.word	index@(triton_poi_fused__native_batch_norm_legit_no_training_add_relu_26)
        /*002c*/ 	.word	0x00000000
.L_9:


//--------------------- .nv.info.triton_poi_fused__native_batch_norm_legit_no_training_add_relu_26 --------------------------
	.section	.nv.info.triton_poi_fused__native_batch_norm_legit_no_training_add_relu_26,"",@"SHT_CUDA_INFO"
	.sectionflags	@""
	.align	4


	//----- nvinfo : EIATTR_CUDA_API_VERSION
	.align		4
        /*0000*/ 	.byte	0x04, 0x37
        /*0002*/ 	.short	(.L_11 - .L_10)
.L_10:
        /*0004*/ 	.word	0x0000007c


	//----- nvinfo : EIATTR_KPARAM_INFO
	.align		4
.L_11:
        /*0008*/ 	.byte	0x04, 0x17
        /*000a*/ 	.short	(.L_13 - .L_12)
.L_12:
        /*000c*/ 	.word	0x00000000
        /*0010*/ 	.short	0x000b
        /*0012*/ 	.short	0x0058
        /*0014*/ 	.byte	0x00, 0xf0, 0x11, 0x00


	//----- nvinfo : EIATTR_KPARAM_INFO
	.align		4
.L_13:
        /*0018*/ 	.byte	0x04, 0x17
        /*001a*/ 	.short	(.L_15 - .L_14)
.L_14:
        /*001c*/ 	.word	0x00000000
        /*0020*/ 	.short	0x000a
        /*0022*/ 	.short	0x0050
        /*0024*/ 	.byte	0x00, 0xf4, 0x21, 0x00


	//----- nvinfo : EIATTR_KPARAM_INFO
	.align		4
.L_15:
        /*0028*/ 	.byte	0x04, 0x17
        /*002a*/ 	.short	(.L_17 - .L_16)
.L_16:
        /*002c*/ 	.word	0x00000000
        /*0030*/ 	.short	0x0009
        /*0032*/ 	.short	0x0048
        /*0034*/ 	.byte	0x00, 0xf4, 0x21, 0x00


	//----- nvinfo : EIATTR_KPARAM_INFO
	.align		4
.L_17:
        /*0038*/ 	.byte	0x04, 0x17
        /*003a*/ 	.short	(.L_19 - .L_18)
.L_18:
        /*003c*/ 	.word	0x00000000
        /*0040*/ 	.short	0x0008
        /*0042*/ 	.short	0x0040
        /*0044*/ 	.byte	0x00, 0xf4, 0x21, 0x00


	//----- nvinfo : EIATTR_KPARAM_INFO
	.align		4
.L_19:
        /*0048*/ 	.byte	0x04, 0x17
        /*004a*/ 	.short	(.L_21 - .L_20)
.L_20:
        /*004c*/ 	.word	0x00000000
        /*0050*/ 	.short	0x0007
        /*0052*/ 	.short	0x0038
        /*0054*/ 	.byte	0x00, 0xf4, 0x21, 0x00


	//----- nvinfo : EIATTR_KPARAM_INFO
	.align		4
.L_21:
        /*0058*/ 	.byte	0x04, 0x17
        /*005a*/ 	.short	(.L_23 - .L_22)
.L_22:
        /*005c*/ 	.word	0x00000000
        /*0060*/ 	.short	0x0006
        /*0062*/ 	.short	0x0030
        /*0064*/ 	.byte	0x00, 0xf4, 0x21, 0x00


	//----- nvinfo : EIATTR_KPARAM_INFO
	.align		4
.L_23:
        /*0068*/ 	.byte	0x04, 0x17
        /*006a*/ 	.short	(.L_25 - .L_24)
.L_24:
        /*006c*/ 	.word	0x00000000
        /*0070*/ 	.short	0x0005
        /*0072*/ 	.short	0x0028
        /*0074*/ 	.byte	0x00, 0xf4, 0x21, 0x00


	//----- nvinfo : EIATTR_KPARAM_INFO
	.align		4
.L_25:
        /*0078*/ 	.byte	0x04, 0x17
        /*007a*/ 	.short	(.L_27 - .L_26)
.L_26:
        /*007c*/ 	.word	0x00000000
        /*0080*/ 	.short	0x0004
        /*0082*/ 	.short	0x0020
        /*0084*/ 	.byte	0x00, 0xf4, 0x21, 0x00


	//----- nvinfo : EIATTR_KPARAM_INFO
	.align		4
.L_27:
        /*0088*/ 	.byte	0x04, 0x17
        /*008a*/ 	.short	(.L_29 - .L_28)
.L_28:
        /*008c*/ 	.word	0x00000000
        /*0090*/ 	.short	0x0003
        /*0092*/ 	.short	0x0018
        /*0094*/ 	.byte	0x00, 0xf4, 0x21, 0x00


	//----- nvinfo : EIATTR_KPARAM_INFO
	.align		4
.L_29:
        /*0098*/ 	.byte	0x04, 0x17
        /*009a*/ 	.short	(.L_31 - .L_30)
.L_30:
        /*009c*/ 	.word	0x00000000
        /*00a0*/ 	.short	0x0002
        /*00a2*/ 	.short	0x0010
        /*00a4*/ 	.byte	0x00, 0xf4, 0x21, 0x00


	//----- nvinfo : EIATTR_KPARAM_INFO
	.align		4
.L_31:
        /*00a8*/ 	.byte	0x04, 0x17
        /*00aa*/ 	.short	(.L_33 - .L_32)
.L_32:
        /*00ac*/ 	.word	0x00000000
        /*00b0*/ 	.short	0x0001
        /*00b2*/ 	.short	0x0008
        /*00b4*/ 	.byte	0x00, 0xf4, 0x21, 0x00


	//----- nvinfo : EIATTR_KPARAM_INFO
	.align		4
.L_33:
        /*00b8*/ 	.byte	0x04, 0x17
        /*00ba*/ 	.short	(.L_35 - .L_34)
.L_34:
        /*00bc*/ 	.word	0x00000000
        /*00c0*/ 	.short	0x0000
        /*00c2*/ 	.short	0x0000
        /*00c4*/ 	.byte	0x00, 0xf4, 0x21, 0x00


	//----- nvinfo : EIATTR_SPARSE_MMA_MASK
	.align		4
.L_35:
        /*00c8*/ 	.byte	0x03, 0x50
        /*00ca*/ 	.short	0x0000


	//----- nvinfo : EIATTR_MAXREG_COUNT
	.align		4
        /*00cc*/ 	.byte	0x03, 0x1b
        /*00ce*/ 	.short	0x00ff


	//----- nvinfo : EIATTR_EXIT_INSTR_OFFSETS
	.align		4
        /*00d0*/ 	.byte	0x04, 0x1c
        /*00d2*/ 	.short	(.L_37 - .L_36)


	//   ....[0]....
.L_36:
        /*00d4*/ 	.word	0x00000560


	//----- nvinfo : EIATTR_REQNTID
	.align		4
.L_37:
        /*00d8*/ 	.byte	0x04, 0x10
        /*00da*/ 	.short	(.L_39 - .L_38)
.L_38:
        /*00dc*/ 	.word	0x00000080
        /*00e0*/ 	.word	0x00000001
        /*00e4*/ 	.word	0x00000001


	//----- nvinfo : EIATTR_CBANK_PARAM_SIZE
	.align		4
.L_39:
        /*00e8*/ 	.byte	0x03, 0x19
        /*00ea*/ 	.short	0x005c


	//----- nvinfo : EIATTR_PARAM_CBANK
	.align		4
        /*00ec*/ 	.byte	0x04, 0x0a
        /*00ee*/ 	.short	(.L_41 - .L_40)
	.align		4
.L_40:
        /*00f0*/ 	.word	index@(.nv.constant0.triton_poi_fused__native_batch_norm_legit_no_training_add_relu_26)
        /*00f4*/ 	.short	0x0210
        /*00f6*/ 	.short	0x005c


	//----- nvinfo : EIATTR_SW_WAR
	.align		4
.L_41:
        /*00f8*/ 	.byte	0x04, 0x36
        /*00fa*/ 	.short	(.L_43 - .L_42)
.L_42:
        /*00fc*/ 	.word	0x00000008
.L_43:


//--------------------- .nv.callgraph             --------------------------
	.section	.nv.callgraph,"",@"SHT_CUDA_CALLGRAPH"
	.align	4
	.sectionentsize	8
	.align		4
        /*0000*/ 	.word	0x00000000
	.align		4
        /*0004*/ 	.word	0xffffffff
	.align		4
        /*0008*/ 	.word	0x00000000
	.align		4
        /*000c*/ 	.word	0xfffffffe
	.align		4
        /*0010*/ 	.word	0x00000000
	.align		4
        /*0014*/ 	.word	0xfffffffd
	.align		4
        /*0018*/ 	.word	0x00000000
	.align		4
        /*001c*/ 	.word	0xfffffffc


//--------------------- .nv.constant4             --------------------------
	.section	.nv.constant4,"a",@progbits
	.align	8
	.align		8
.nv.constant4:
        /*0000*/ 	.dword	_$_str
	.align		8
        /*0008*/ 	.dword	_$_str_$_2


//--------------------- .text.triton_poi_fused__native_batch_norm_legit_no_training_add_relu_26 --------------------------
	.section	.text.triton_poi_fused__native_batch_norm_legit_no_training_add_relu_26,"ax",@progbits
	.align	128
        .global         triton_poi_fused__native_batch_norm_legit_no_training_add_relu_26
        .type           triton_poi_fused__native_batch_norm_legit_no_training_add_relu_26,@function
        .size           triton_poi_fused__native_batch_norm_legit_no_training_add_relu_26,(.L_x_1 - triton_poi_fused__native_batch_norm_legit_no_training_add_relu_26)
        .other          triton_poi_fused__native_batch_norm_legit_no_training_add_relu_26,@"STO_CUDA_ENTRY STV_DEFAULT"
triton_poi_fused__native_batch_norm_legit_no_training_add_relu_26:
.text.triton_poi_fused__native_batch_norm_legit_no_training_add_relu_26:
[----:B------:R-:W-:Y:S01]  /*0000*/  LDC R1, c[0x0][0x28] ;  /* 0x00000a00ff017b82 */ /* 0x000fe20000000800 */
[----:B------:R-:W1:Y:S07]  /*0010*/  S2R R0, SR_TID.X ;  /* 0x0000000000007919 */ /* 0x000e6e0000002100 */
[----:B------:R-:W2:Y:S01]  /*0020*/  LDC.64 R16, c[0x0][0x250] ;  /* 0x00009400ff107b82 */ /* 0x000ea20000000a00 */
[----:B------:R-:W-:Y:S01]  /*0030*/  ULDC.64 UR4, c[0x0][0x208] ;  /* 0x0000820000047ab9 */ /* 0x000fe20000000a00 */
[----:B------:R-:W3:Y:S06]  /*0040*/  S2R R5, SR_CTAID.X ;  /* 0x0000000000057919 */ /* 0x000eec0000002500 */
[----:B------:R-:W4:Y:S08]  /*0050*/  LDC.64 R18, c[0x0][0x248] ;  /* 0x00009200ff127b82 */ /* 0x000f300000000a00 */
[----:B------:R-:W5:Y:S08]  /*0060*/  LDC.64 R22, c[0x0][0x218] ;  /* 0x00008600ff167b82 */ /* 0x000f700000000a00 */
[----:B------:R-:W4:Y:S01]  /*0070*/  LDC.64 R8, c[0x0][0x240] ;  /* 0x00009000ff087b82 */ /* 0x000f220000000a00 */
[----:B-1----:R-:W-:-:S07]  /*0080*/  SHF.L.U32 R0, R0, 0x1, RZ ;  /* 0x0000000100007819 */ /* 0x002fce00000006ff */
[----:B------:R-:W1:Y:S01]  /*0090*/  LDC.64 R20, c[0x0][0x220] ;  /* 0x00008800ff147b82 */ /* 0x000e620000000a00 */
[----:B---3--:R-:W-:Y:S02]  /*00a0*/  SHF.R.S32.HI R3, RZ, 0x17, R5 ;  /* 0x00000017ff037819 */ /* 0x008fe40000011405 */
[----:B------:R-:W-:Y:S02]  /*00b0*/  LOP3.LUT R0, R0, 0xfe, RZ, 0xc0, !PT ;  /* 0x000000fe00007812 */ /* 0x000fe400078ec0ff */
[----:B------:R-:W-:-:S03]  /*00c0*/  SGXT R3, R3, 0x1 ;  /* 0x000000010303781a */ /* 0x000fc60000000200 */
[----:B------:R-:W3:Y:S01]  /*00d0*/  LDC.64 R14, c[0x0][0x230] ;  /* 0x00008c00ff0e7b82 */ /* 0x000ee20000000a00 */
[----:B------:R-:W-:-:S04]  /*00e0*/  LEA R12, R5, R0, 0x8 ;  /* 0x00000000050c7211 */ /* 0x000fc800078e40ff */
[----:B------:R-:W-:-:S03]  /*00f0*/  LEA.HI R3, R3, R12, RZ, 0x6 ;  /* 0x0000000c03037211 */ /* 0x000fc600078f30ff */
[----:B------:R-:W1:Y:S01]  /*0100*/  LDC.64 R4, c[0x0][0x228] ;  /* 0x00008a00ff047b82 */ /* 0x000e620000000a00 */
[----:B------:R-:W-:-:S04]  /*0110*/  SHF.R.S32.HI R3, RZ, 0x6, R3 ;  /* 0x00000006ff037819 */ /* 0x000fc80000011403 */
[----:B------:R-:W-:-:S03]  /*0120*/  LEA.HI R0, R3, R3, RZ, 0x7 ;  /* 0x0000000303007211 */ /* 0x000fc600078f38ff */
[----:B------:R-:W3:Y:S01]  /*0130*/  LDC.64 R10, c[0x0][0x238] ;  /* 0x00008e00ff0a7b82 */ /* 0x000ee20000000a00 */
[----:B------:R-:W-:-:S04]  /*0140*/  LOP3.LUT R0, R0, 0xffffff80, RZ, 0xc0, !PT ;  /* 0xffffff8000007812 */ /* 0x000fc800078ec0ff */
[----:B------:R-:W-:-:S03]  /*0150*/  IADD3 R13, R3, -R0, RZ ;  /* 0x80000000030d7210 */ /* 0x000fc60007ffe0ff */
[----:B------:R-:W3:Y:S02]  /*0160*/  LDC.64 R6, c[0x0][0x258] ;  /* 0x00009600ff067b82 */ /* 0x000ee40000000a00 */
[----:B--2---:R-:W-:-:S04]  /*0170*/  IMAD.WIDE R16, R13, 0x4, R16 ;  /* 0x000000040d107825 */ /* 0x004fc800078e0210 */
[C---:B01----:R-:W-:Y:S02]  /*0180*/  IMAD.WIDE R4, R13.reuse, 0x4, R4 ;  /* 0x000000040d047825 */ /* 0x043fe400078e0204 */
[----:B------:R-:W2:Y:S01]  /*0190*/  LDG.E.EL R16, desc[UR4][R16.64] ;  /* 0x0000000410107981 */ /* 0x000ea2000c2e1900 */
[----:B------:R-:W0:Y:S03]  /*01a0*/  LDC.64 R2, c[0x0][0x260] ;  /* 0x00009800ff027b82 */ /* 0x000e260000000a00 */
[----:B------:R5:W2:Y:S01]  /*01b0*/  LDG.E.EL R0, desc[UR4][R4.64] ;  /* 0x0000000404007981 */ /* 0x000aa2000c2e1900 */
[----:B----4-:R-:W-:-:S04]  /*01c0*/  IMAD.WIDE R18, R13, 0x4, R18 ;  /* 0x000000040d127825 */ /* 0x010fc800078e0212 */
[C---:B------:R-:W-:Y:S02]  /*01d0*/  IMAD.WIDE R8, R12.reuse, 0x4, R8 ;  /* 0x000000040c087825 */ /* 0x040fe400078e0208 */
[----:B------:R-:W4:Y:S02]  /*01e0*/  LDG.E.EL R18, desc[UR4][R18.64] ;  /* 0x0000000412127981 */ /* 0x000f24000c2e1900 */
[C---:B------:R-:W-:Y:S02]  /*01f0*/  IMAD.WIDE R20, R13.reuse, 0x4, R20 ;  /* 0x000000040d147825 */ /* 0x040fe400078e0214 */
[----:B------:R-:W4:Y:S02]  /*0200*/  LDG.E.64 R8, desc[UR4][R8.64] ;  /* 0x0000000408087981 */ /* 0x000f24000c1e1b00 */
[----:B-----5:R-:W-:Y:S02]  /*0210*/  IMAD.WIDE R4, R12, 0x4, R22 ;  /* 0x000000040c047825 */ /* 0x020fe400078e0216 */
[----:B------:R-:W5:Y:S02]  /*0220*/  LDG.E.EL R17, desc[UR4][R20.64] ;  /* 0x0000000414117981 */ /* 0x000f64000c2e1900 */
[----:B---3--:R-:W-:-:S02]  /*0230*/  IMAD.WIDE R14, R13, 0x4, R14 ;  /* 0x000000040d0e7825 */ /* 0x008fc400078e020e */
[----:B------:R-:W5:Y:S02]  /*0240*/  LDG.E.64 R4, desc[UR4][R4.64] ;  /* 0x0000000404047981 */ /* 0x000f64000c1e1b00 */
[C---:B------:R-:W-:Y:S02]  /*0250*/  IMAD.WIDE R10, R13.reuse, 0x4, R10 ;  /* 0x000000040d0a7825 */ /* 0x040fe400078e020a */
[----:B------:R-:W3:Y:S02]  /*0260*/  LDG.E.EL R14, desc[UR4][R14.64] ;  /* 0x000000040e0e7981 */ /* 0x000ee4000c2e1900 */
[C---:B------:R-:W-:Y:S02]  /*0270*/  IMAD.WIDE R6, R13.reuse, 0x4, R6 ;  /* 0x000000040d067825 */ /* 0x040fe400078e0206 */
[----:B------:R-:W3:Y:S02]  /*0280*/  LDG.E.EL R11, desc[UR4][R10.64] ;  /* 0x000000040a0b7981 */ /* 0x000ee4000c2e1900 */
[----:B0-----:R-:W-:-:S02]  /*0290*/  IMAD.WIDE R2, R13, 0x4, R2 ;  /* 0x000000040d027825 */ /* 0x001fc400078e0202 */
[----:B------:R0:W3:Y:S04]  /*02a0*/  LDG.E.EL R6, desc[UR4][R6.64] ;  /* 0x0000000406067981 */ /* 0x0000e8000c2e1900 */
[----:B------:R1:W3:Y:S01]  /*02b0*/  LDG.E.EL R13, desc[UR4][R2.64] ;  /* 0x00000004020d7981 */ /* 0x0002e2000c2e1900 */
[----:B0-----:R-:W-:Y:S01]  /*02c0*/  HFMA2.MMA R7, -RZ, RZ, 1.625, 0 ;  /* 0x3e800000ff077435 */ /* 0x001fe200000001ff */
[----:B-1----:R-:W0:Y:S02]  /*02d0*/  LDC.64 R2, c[0x0][0x210] ;  /* 0x00008400ff027b82 */ /* 0x002e240000000a00 */
[----:B0-----:R-:W-:-:S04]  /*02e0*/  IMAD.WIDE R2, R12, 0x4, R2 ;  /* 0x000000040c027825 */ /* 0x001fc800078e0202 */
[----:B--2---:R-:W-:Y:S01]  /*02f0*/  FADD R16, R16, 9.9999997473787516356e-06 ;  /* 0x3727c5ac10107421 */ /* 0x004fe20000000000 */
[----:B------:R-:W-:-:S03]  /*0300*/  FADD R0, R0, 9.9999997473787516356e-06 ;  /* 0x3727c5ac00007421 */ /* 0x000fc60000000000 */
[----:B------:R-:W0:Y:S08]  /*0310*/  MUFU.SQRT R20, R16 ;  /* 0x0000001000147308 */ /* 0x000e300000002000 */
[----:B------:R-:W1:Y:S01]  /*0320*/  MUFU.SQRT R19, R0 ;  /* 0x0000000000137308 */ /* 0x000e620000002000 */
[C---:B0-----:R-:W-:Y:S02]  /*0330*/  FSETP.GT.AND P1, PT, R20.reuse, 8.50705917302346158658e+37, PT ;  /* 0x7e8000001400780b */ /* 0x041fe40003f24000 */
[----:B------:R-:W-:-:S02]  /*0340*/  FSETP.GEU.AND P3, PT, R20, 1.175494350822287508e-38, PT ;  /* 0x008000001400780b */ /* 0x000fc40003f6e000 */
[C---:B-1----:R-:W-:Y:S02]  /*0350*/  FSETP.GT.AND P0, PT, R19.reuse, 8.50705917302346158658e+37, PT ;  /* 0x7e8000001300780b */ /* 0x042fe40003f04000 */
[----:B------:R-:W-:-:S07]  /*0360*/  FSETP.GEU.AND P2, PT, R19, 1.175494350822287508e-38, PT ;  /* 0x008000001300780b */ /* 0x000fce0003f4e000 */
[----:B------:R-:W-:-:S04]  /*0370*/  @P1 FMUL R20, R20, 0.25 ;  /* 0x3e80000014141820 */ /* 0x000fc80000400000 */
[----:B------:R-:W-:Y:S01]  /*0380*/  @!P3 FMUL R20, R20, 16777216 ;  /* 0x4b8000001414b820 */ /* 0x000fe20000400000 */
[----:B------:R-:W-:-:S04]  /*0390*/  @P0 FMUL R19, R19, 0.25 ;  /* 0x3e80000013130820 */ /* 0x000fc80000400000 */
[----:B------:R-:W-:Y:S01]  /*03a0*/  @!P2 FMUL R19, R19, 16777216 ;  /* 0x4b8000001313a820 */ /* 0x000fe20000400000 */
[----:B------:R-:W0:Y:S01]  /*03b0*/  MUFU.RCP R20, R20 ;  /* 0x0000001400147308 */ /* 0x000e220000001000 */
[----:B------:R-:W-:-:S07]  /*03c0*/  FSEL R0, R7, 1, P0 ;  /* 0x3f80000007007808 */ /* 0x000fce0000000000 */
[----:B------:R-:W1:Y:S01]  /*03d0*/  MUFU.RCP R19, R19 ;  /* 0x0000001300137308 */ /* 0x000e620000001000 */
[----:B------:R-:W-:Y:S01]  /*03e0*/  FSEL R7, R7, 1, P1 ;  /* 0x3f80000007077808 */ /* 0x000fe20000800000 */
[----:B------:R-:W-:-:S04]  /*03f0*/  @!P2 FMUL R0, R0, 16777216 ;  /* 0x4b8000000000a820 */ /* 0x000fc80000400000 */
[----:B------:R-:W-:Y:S01]  /*0400*/  @!P3 FMUL R7, R7, 16777216 ;  /* 0x4b8000000707b820 */ /* 0x000fe20000400000 */
[--C-:B-----5:R-:W-:Y:S01]  /*0410*/  FADD R15, R4, -R17.reuse ;  /* 0x80000011040f7221 */ /* 0x120fe20000000000 */
[--C-:B----4-:R-:W-:Y:S02]  /*0420*/  FADD R8, R8, -R18.reuse ;  /* 0x8000001208087221 */ /* 0x110fe40000000000 */
[----:B0-----:R-:W-:Y:S01]  /*0430*/  FMUL R7, R20, R7 ;  /* 0x0000000714077220 */ /* 0x001fe20000400000 */
[----:B------:R-:W-:Y:S01]  /*0440*/  FADD R5, R5, -R17 ;  /* 0x8000001105057221 */ /* 0x000fe20000000000 */
[----:B------:R-:W-:Y:S01]  /*0450*/  FADD R18, R9, -R18 ;  /* 0x8000001209127221 */ /* 0x000fe20000000000 */
[----:B-1----:R-:W-:Y:S01]  /*0460*/  FMUL R0, R19, R0 ;  /* 0x0000000013007220 */ /* 0x002fe20000400000 */
[C---:B------:R-:W-:Y:S02]  /*0470*/  FMUL R8, R7.reuse, R8 ;  /* 0x0000000807087220 */ /* 0x040fe40000400000 */
[----:B------:R-:W-:Y:S01]  /*0480*/  FMUL R18, R7, R18 ;  /* 0x0000001207127220 */ /* 0x000fe20000400000 */
[C---:B------:R-:W-:Y:S01]  /*0490*/  FMUL R15, R0.reuse, R15 ;  /* 0x0000000f000f7220 */ /* 0x040fe20000400000 */
[----:B------:R-:W-:Y:S01]  /*04a0*/  FMUL R0, R0, R5 ;  /* 0x0000000500007220 */ /* 0x000fe20000400000 */
[----:B---3--:R-:W-:-:S02]  /*04b0*/  FFMA R8, R6, R8, R13 ;  /* 0x0000000806087223 */ /* 0x008fc4000000000d */
[C-C-:B------:R-:W-:Y:S01]  /*04c0*/  FFMA R15, R14.reuse, R15, R11.reuse ;  /* 0x0000000f0e0f7223 */ /* 0x140fe2000000000b */
[----:B------:R-:W-:Y:S01]  /*04d0*/  FFMA R11, R14, R0, R11 ;  /* 0x000000000e0b7223 */ /* 0x000fe2000000000b */
[----:B------:R-:W-:-:S03]  /*04e0*/  FFMA R18, R6, R18, R13 ;  /* 0x0000001206127223 */ /* 0x000fc6000000000d */
[----:B------:R-:W-:Y:S01]  /*04f0*/  FSETP.GEU.AND P0, PT, R15, -R8, PT ;  /* 0x800000080f00720b */ /* 0x000fe20003f0e000 */
[----:B------:R-:W-:Y:S01]  /*0500*/  FADD R8, R8, R15 ;  /* 0x0000000f08087221 */ /* 0x000fe20000000000 */
[----:B------:R-:W-:Y:S01]  /*0510*/  FADD R0, R18, R11 ;  /* 0x0000000b12007221 */ /* 0x000fe20000000000 */
[----:B------:R-:W-:-:S03]  /*0520*/  FSETP.GEU.AND P1, PT, R11, -R18, PT ;  /* 0x800000120b00720b */ /* 0x000fc60003f2e000 */
[----:B------:R-:W-:Y:S02]  /*0530*/  FSEL R8, R8, RZ, P0 ;  /* 0x000000ff08087208 */ /* 0x000fe40000000000 */
[----:B------:R-:W-:-:S05]  /*0540*/  FSEL R9, R0, RZ, P1 ;  /* 0x000000ff00097208 */ /* 0x000fca0000800000 */
[----:B------:R-:W-:Y:S01]  /*0550*/  STG.E.64 desc[UR4][R2.64], R8 ;  /* 0x0000000802007986 */ /* 0x000fe2000c101b04 */
[----:B------:R-:W-:Y:S05]  /*0560*/  EXIT ;  /* 0x000000000000794d */ /* 0x000fea0003800000 */
.L_x_0:
[----:B------:R-:W-:-:S00]  /*0570*/  BRA `(.L_x_0) ;  /* 0xfffffffc00fc7947 */ /* 0x000fc0000383ffff */
[----:B------:R-:W-:-:S00]  /*0580*/  NOP ;  /* 0x0000000000007918 */ /* 0x000fc00000000000 */
[----:B------:R-:W-:-:S00]  /*0590*/  NOP ;  /* 0x0000000000007918 */ /* 0x000fc00000000000 */
[----:B------:R-:W-:-:S00]  /*05a0*/  NOP ;  /* 0x0000000000007918 */ /* 0x000fc00000000000 */
[----:B------:R-:W-:-:S00]  /*05b0*/  NOP ;  /* 0x0000000000007918 */ /* 0x000fc00000000000 */
[----:B------:R-:W-:-:S00]  /*05c0*/  NOP ;  /* 0x0000000000007918 */ /* 0x000fc00000000000 */
[----:B------:R-:W-:-:S00]  /*05d0*/  NOP ;  /* 0x0000000000007918 */ /* 0x000fc00000000000 */
[----:B------:R-:W-:-:S00]  /*05e0*/  NOP ;  /* 0x0000000000007918 */ /* 0x000fc00000000000 */
[----:B------:R-:W-:-:S00]  /*05f0*/  NOP ;  /* 0x0000000000007918 */ /* 0x000fc00000000000 */
.L_x_1:


//--------------------- .nv.global.init           --------------------------
	.section	.nv.global.init,"aw",@progbits
.nv.global.init:
	.type		_$_str,@object
	.size		_$_str,(_$_str_$_2 - _$_str)
_$_str:
        /*0000*/ 	.byte	0x5f, 0x5f, 0x43, 0x55, 0x44, 0x41, 0x5f, 0x46, 0x54, 0x5a, 0x00
	.type		_$_str_$_2,@object
	.size		_$_str_$_2,(.L_1 - _$_str_$_2)
_$_str_$_2:
        /*000b*/ 	.byte	0x5f, 0x5f, 0x43, 0x55, 0x44, 0x41, 0x5f, 0x50, 0x52, 0x45, 0x43, 0x5f, 0x53, 0x51, 0x52, 0x54
        /*001b*/ 	.byte	0x00
.L_1:


//--------------------- .nv.constant0.triton_poi_fused__native_batch_norm_legit_no_training_add_relu_26 --------------------------
	.section	.nv.constant0.triton_poi_fused__native_batch_norm_legit_no_training_add_relu_26,"a",@progbits
	.sectionflags	@""
	.align	4
.nv.constant0.triton_poi_fused__native_batch_norm_legit_no_training_add_relu_26:
	.zero		620
